//
// Generated by NVIDIA NVVM Compiler
//
// Compiler Build ID: CL-36424714
// Cuda compilation tools, release 13.0, V13.0.88
// Based on NVVM 20.0.0
//

.version 9.0
.target sm_100
.address_size 64

	// .globl	_Z10dotproductPfS_S_
.extern .func  (.param .b32 func_retval0) vprintf
(
	.param .b64 vprintf_param_0,
	.param .b64 vprintf_param_1
)
;
// _ZZ10dotproductPfS_S_E4temp has been demoted
.global .align 1 .b8 $str[4] = {37, 100, 10};

.visible .entry _Z10dotproductPfS_S_(
	.param .u64 .ptr .align 1 _Z10dotproductPfS_S__param_0,
	.param .u64 .ptr .align 1 _Z10dotproductPfS_S__param_1,
	.param .u64 .ptr .align 1 _Z10dotproductPfS_S__param_2
)
{
	.local .align 8 .b8 	__local_depot0[16];
	.reg .b64 	%SP;
	.reg .b64 	%SPL;
	.reg .pred 	%p<2>;
	.reg .b32 	%r<12>;
	.reg .b32 	%f<69>;
	.reg .b64 	%rd<14>;
	// demoted variable
	.shared .align 4 .b8 _ZZ10dotproductPfS_S_E4temp[128];
	mov.u64 	%SPL, __local_depot0;
	cvta.local.u64 	%SP, %SPL;
	ld.param.u64 	%rd2, [_Z10dotproductPfS_S__param_0];
	ld.param.u64 	%rd3, [_Z10dotproductPfS_S__param_1];
	ld.param.u64 	%rd1, [_Z10dotproductPfS_S__param_2];
	cvta.to.global.u64 	%rd4, %rd3;
	cvta.to.global.u64 	%rd5, %rd2;
	add.u64 	%rd6, %SP, 0;
	add.u64 	%rd7, %SPL, 0;
	mov.u32 	%r1, %tid.x;
	mov.u32 	%r2, %ctaid.x;
	shl.b32 	%r3, %r2, 5;
	add.s32 	%r4, %r3, %r1;
	mul.wide.s32 	%rd8, %r4, 4;
	add.s64 	%rd9, %rd5, %rd8;
	ld.global.f32 	%f1, [%rd9];
	add.s64 	%rd10, %rd4, %rd8;
	ld.global.f32 	%f2, [%rd10];
	mul.f32 	%f3, %f1, %f2;
	shl.b32 	%r5, %r1, 2;
	mov.u32 	%r6, _ZZ10dotproductPfS_S_E4temp;
	add.s32 	%r7, %r6, %r5;
	st.shared.f32 	[%r7], %f3;
	mov.u32 	%r8, %ctaid.y;
	mov.u32 	%r9, %ctaid.z;
	st.local.v2.u32 	[%rd7], {%r2, %r8};
	st.local.u32 	[%rd7+8], %r9;
	mov.u64 	%rd11, $str;
	cvta.global.u64 	%rd12, %rd11;
	{ // callseq 0, 0
	.param .b64 param0;
	st.param.b64 	[param0], %rd12;
	.param .b64 param1;
	st.param.b64 	[param1], %rd6;
	.param .b32 retval0;
	call.uni (retval0), 
	vprintf, 
	(
	param0, 
	param1
	);
	ld.param.b32 	%r10, [retval0];
	} // callseq 0
	bar.sync 	0;
	setp.ne.s32 	%p1, %r1, 0;
	@%p1 bra 	$L__BB0_2;
	cvta.to.global.u64 	%rd13, %rd1;
	ld.shared.f32 	%f4, [_ZZ10dotproductPfS_S_E4temp];
	add.f32 	%f5, %f4, 0f00000000;
	ld.shared.f32 	%f6, [_ZZ10dotproductPfS_S_E4temp+4];
	add.f32 	%f7, %f5, %f6;
	ld.shared.f32 	%f8, [_ZZ10dotproductPfS_S_E4temp+8];
	add.f32 	%f9, %f7, %f8;
	ld.shared.f32 	%f10, [_ZZ10dotproductPfS_S_E4temp+12];
	add.f32 	%f11, %f9, %f10;
	ld.shared.f32 	%f12, [_ZZ10dotproductPfS_S_E4temp+16];
	add.f32 	%f13, %f11, %f12;
	ld.shared.f32 	%f14, [_ZZ10dotproductPfS_S_E4temp+20];
	add.f32 	%f15, %f13, %f14;
	ld.shared.f32 	%f16, [_ZZ10dotproductPfS_S_E4temp+24];
	add.f32 	%f17, %f15, %f16;
	ld.shared.f32 	%f18, [_ZZ10dotproductPfS_S_E4temp+28];
	add.f32 	%f19, %f17, %f18;
	ld.shared.f32 	%f20, [_ZZ10dotproductPfS_S_E4temp+32];
	add.f32 	%f21, %f19, %f20;
	ld.shared.f32 	%f22, [_ZZ10dotproductPfS_S_E4temp+36];
	add.f32 	%f23, %f21, %f22;
	ld.shared.f32 	%f24, [_ZZ10dotproductPfS_S_E4temp+40];
	add.f32 	%f25, %f23, %f24;
	ld.shared.f32 	%f26, [_ZZ10dotproductPfS_S_E4temp+44];
	add.f32 	%f27, %f25, %f26;
	ld.shared.f32 	%f28, [_ZZ10dotproductPfS_S_E4temp+48];
	add.f32 	%f29, %f27, %f28;
	ld.shared.f32 	%f30, [_ZZ10dotproductPfS_S_E4temp+52];
	add.f32 	%f31, %f29, %f30;
	ld.shared.f32 	%f32, [_ZZ10dotproductPfS_S_E4temp+56];
	add.f32 	%f33, %f31, %f32;
	ld.shared.f32 	%f34, [_ZZ10dotproductPfS_S_E4temp+60];
	add.f32 	%f35, %f33, %f34;
	ld.shared.f32 	%f36, [_ZZ10dotproductPfS_S_E4temp+64];
	add.f32 	%f37, %f35, %f36;
	ld.shared.f32 	%f38, [_ZZ10dotproductPfS_S_E4temp+68];
	add.f32 	%f39, %f37, %f38;
	ld.shared.f32 	%f40, [_ZZ10dotproductPfS_S_E4temp+72];
	add.f32 	%f41, %f39, %f40;
	ld.shared.f32 	%f42, [_ZZ10dotproductPfS_S_E4temp+76];
	add.f32 	%f43, %f41, %f42;
	ld.shared.f32 	%f44, [_ZZ10dotproductPfS_S_E4temp+80];
	add.f32 	%f45, %f43, %f44;
	ld.shared.f32 	%f46, [_ZZ10dotproductPfS_S_E4temp+84];
	add.f32 	%f47, %f45, %f46;
	ld.shared.f32 	%f48, [_ZZ10dotproductPfS_S_E4temp+88];
	add.f32 	%f49, %f47, %f48;
	ld.shared.f32 	%f50, [_ZZ10dotproductPfS_S_E4temp+92];
	add.f32 	%f51, %f49, %f50;
	ld.shared.f32 	%f52, [_ZZ10dotproductPfS_S_E4temp+96];
	add.f32 	%f53, %f51, %f52;
	ld.shared.f32 	%f54, [_ZZ10dotproductPfS_S_E4temp+100];
	add.f32 	%f55, %f53, %f54;
	ld.shared.f32 	%f56, [_ZZ10dotproductPfS_S_E4temp+104];
	add.f32 	%f57, %f55, %f56;
	ld.shared.f32 	%f58, [_ZZ10dotproductPfS_S_E4temp+108];
	add.f32 	%f59, %f57, %f58;
	ld.shared.f32 	%f60, [_ZZ10dotproductPfS_S_E4temp+112];
	add.f32 	%f61, %f59, %f60;
	ld.shared.f32 	%f62, [_ZZ10dotproductPfS_S_E4temp+116];
	add.f32 	%f63, %f61, %f62;
	ld.shared.f32 	%f64, [_ZZ10dotproductPfS_S_E4temp+120];
	add.f32 	%f65, %f63, %f64;
	ld.shared.f32 	%f66, [_ZZ10dotproductPfS_S_E4temp+124];
	add.f32 	%f67, %f65, %f66;
	atom.global.add.f32 	%f68, [%rd13], %f67;
$L__BB0_2:
	ret;

}


// ===== COMPILED SASS (sm_100) =====

	.target	sm_100

	.elftype	@"ET_EXEC"


//--------------------- .note.nv.tkinfo           --------------------------
	.section	.note.nv.tkinfo,"",@"SHT_NOTE"
	.sectionflags	@"SHF_NOTE_NV_TKINFO"
	.tkinfo
        /*0018*/ 	.word	0x00000002
        /*0030*/ 	.string	""
        /*0030*/ 	.string	"ptxas"
        /*0030*/ 	.string	"Cuda compilation tools, release 13.0, V13.0.88"
        /*0030*/ 	.string	"Build cuda_13.0.r13.0/compiler.36424714_0"
        /*0030*/ 	.string	"-arch sm_100 -m 64 "



//--------------------- .note.nv.cuinfo           --------------------------
	.section	.note.nv.cuinfo,"",@"SHT_NOTE"
	.sectionflags	@"SHF_NOTE_NV_CUINFO"
        /*0018*/ 	.short	0x0002
        /*001a*/ 	.short	0x0064
        /*001c*/ 	.short	0x0082
	.zero		2


//--------------------- .nv.info                  --------------------------
	.section	.nv.info,"",@"SHT_CUDA_INFO"
	.align	4


	//----- nvinfo : EIATTR_REGCOUNT
	.align		4
        /*0000*/ 	.byte	0x04, 0x2f
        /*0002*/ 	.short	(.L_2 - .L_1)
	.align		4
.L_1:
        /*0004*/ 	.word	index@(_Z10dotproductPfS_S_)
        /*0008*/ 	.word	0x00000018


	//----- nvinfo : EIATTR_FRAME_SIZE
	.align		4
.L_2:
        /*000c*/ 	.byte	0x04, 0x11
        /*000e*/ 	.short	(.L_4 - .L_3)
	.align		4
.L_3:
        /*0010*/ 	.word	index@(_Z10dotproductPfS_S_)
        /*0014*/ 	.word	0x00000010


	//----- nvinfo : EIATTR_MIN_STACK_SIZE
	.align		4
.L_4:
        /*0018*/ 	.byte	0x04, 0x12
        /*001a*/ 	.short	(.L_6 - .L_5)
	.align		4
.L_5:
        /*001c*/ 	.word	index@(_Z10dotproductPfS_S_)
        /*0020*/ 	.word	0x00000010
.L_6:


//--------------------- .nv.compat                --------------------------
	.section	.nv.compat,"",@"SHT_CUDA_COMPAT_INFO"
	.align	4
        /*0000*/ 	.byte	0x02, 0x09, 0x00, 0x00, 0x02, 0x02, 0x01, 0x00, 0x02, 0x05, 0x05, 0x00, 0x03, 0x07, 0x01, 0x01
        /*0010*/ 	.byte	0x02, 0x03, 0x00, 0x00, 0x02, 0x06, 0x01, 0x00, 0x04, 0x0b, 0x08, 0x00, 0x09, 0x00, 0x00, 0x00
        /*0020*/ 	.byte	0x00, 0x00, 0x00, 0x00


//--------------------- .nv.info._Z10dotproductPfS_S_ --------------------------
	.section	.nv.info._Z10dotproductPfS_S_,"",@"SHT_CUDA_INFO"
	.sectionflags	@""
	.align	4


	//----- nvinfo : EIATTR_CUDA_API_VERSION
	.align		4
        /*0000*/ 	.byte	0x04, 0x37
        /*0002*/ 	.short	(.L_8 - .L_7)
.L_7:
        /*0004*/ 	.word	0x00000082


	//----- nvinfo : EIATTR_KPARAM_INFO
	.align		4
.L_8:
        /*0008*/ 	.byte	0x04, 0x17
        /*000a*/ 	.short	(.L_10 - .L_9)
.L_9:
        /*000c*/ 	.word	0x00000000
        /*0010*/ 	.short	0x0002
        /*0012*/ 	.short	0x0010
        /*0014*/ 	.byte	0x00, 0xf5, 0x21, 0x00


	//----- nvinfo : EIATTR_KPARAM_INFO
	.align		4
.L_10:
        /*0018*/ 	.byte	0x04, 0x17
        /*001a*/ 	.short	(.L_12 - .L_11)
.L_11:
        /*001c*/ 	.word	0x00000000
        /*0020*/ 	.short	0x0001
        /*0022*/ 	.short	0x0008
        /*0024*/ 	.byte	0x00, 0xf5, 0x21, 0x00


	//----- nvinfo : EIATTR_KPARAM_INFO
	.align		4
.L_12:
        /*0028*/ 	.byte	0x04, 0x17
        /*002a*/ 	.short	(.L_14 - .L_13)
.L_13:
        /*002c*/ 	.word	0x00000000
        /*0030*/ 	.short	0x0000
        /*0032*/ 	.short	0x0000
        /*0034*/ 	.byte	0x00, 0xf5, 0x21, 0x00


	//----- nvinfo : EIATTR_SPARSE_MMA_MASK
	.align		4
.L_14:
        /*0038*/ 	.byte	0x03, 0x50
        /*003a*/ 	.short	0x0000


	//----- nvinfo : EIATTR_MAXREG_COUNT
	.align		4
        /*003c*/ 	.byte	0x03, 0x1b
        /*003e*/ 	.short	0x00ff


	//----- nvinfo : EIATTR_NUM_BARRIERS
	.align		4
        /*0040*/ 	.byte	0x02, 0x4c
        /*0042*/ 	.byte	0x01
	.zero		1


	//----- nvinfo : EIATTR_EXTERNS
	.align		4
        /*0044*/ 	.byte	0x04, 0x0f
        /*0046*/ 	.short	(.L_16 - .L_15)


	//   ....[0]....
	.align		4
.L_15:
        /*0048*/ 	.word	index@(vprintf)


	//----- nvinfo : EIATTR_MERCURY_ISA_VERSION
	.align		4
.L_16:
        /*004c*/ 	.byte	0x03, 0x5f
        /*004e*/ 	.short	0x0101


	//----- nvinfo : EIATTR_VRC_CTA_INIT_COUNT
	.align		4
        /*0050*/ 	.byte	0x02, 0x4a
	.zero		1
	.zero		1


	//----- nvinfo : EIATTR_SYSCALL_OFFSETS
	.align		4
        /*0054*/ 	.byte	0x04, 0x46
        /*0056*/ 	.short	(.L_18 - .L_17)


	//   ....[0]....
.L_17:
        /*0058*/ 	.word	0x00000200


	//----- nvinfo : EIATTR_EXIT_INSTR_OFFSETS
	.align		4
.L_18:
        /*005c*/ 	.byte	0x04, 0x1c
        /*005e*/ 	.short	(.L_20 - .L_19)


	//   ....[0]....
.L_19:
        /*0060*/ 	.word	0x00000240


	//   ....[1]....
        /*0064*/ 	.word	0x00000520


	//----- nvinfo : EIATTR_CRS_STACK_SIZE
	.align		4
.L_20:
        /*0068*/ 	.byte	0x04, 0x1e
        /*006a*/ 	.short	(.L_22 - .L_21)
.L_21:
        /*006c*/ 	.word	0x00000000


	//----- nvinfo : EIATTR_CBANK_PARAM_SIZE
	.align		4
.L_22:
        /*0070*/ 	.byte	0x03, 0x19
        /*0072*/ 	.short	0x0018


	//----- nvinfo : EIATTR_PARAM_CBANK
	.align		4
        /*0074*/ 	.byte	0x04, 0x0a
        /*0076*/ 	.short	(.L_24 - .L_23)
	.align		4
.L_23:
        /*0078*/ 	.word	index@(.nv.constant0._Z10dotproductPfS_S_)
        /*007c*/ 	.short	0x0380
        /*007e*/ 	.short	0x0018


	//----- nvinfo : EIATTR_SW_WAR
	.align		4
.L_24:
        /*0080*/ 	.byte	0x04, 0x36
        /*0082*/ 	.short	(.L_26 - .L_25)
.L_25:
        /*0084*/ 	.word	0x00000008
.L_26:


//--------------------- .nv.callgraph             --------------------------
	.section	.nv.callgraph,"",@"SHT_CUDA_CALLGRAPH"
	.align	4
	.sectionentsize	8
	.align		4
        /*0000*/ 	.word	0x00000000
	.align		4
        /*0004*/ 	.word	0xffffffff
	.align		4
        /*0008*/ 	.word	index@(_Z10dotproductPfS_S_)
	.align		4
        /*000c*/ 	.word	index@(vprintf)
	.align		4
        /*0010*/ 	.word	0x00000000
	.align		4
        /*0014*/ 	.word	0xfffffffe
	.align		4
        /*0018*/ 	.word	0x00000000
	.align		4
        /*001c*/ 	.word	0xfffffffd
	.align		4
        /*0020*/ 	.word	0x00000000
	.align		4
        /*0024*/ 	.word	0xfffffffc


//--------------------- .nv.constant4             --------------------------
	.section	.nv.constant4,"a",@progbits
	.align	8
	.align		8
.nv.constant4:
        /*0000*/ 	.dword	vprintf
	.align		8
        /*0008*/ 	.dword	$str


//--------------------- .text._Z10dotproductPfS_S_ --------------------------
	.section	.text._Z10dotproductPfS_S_,"ax",@progbits
	.align	128
        .global         _Z10dotproductPfS_S_
        .type           _Z10dotproductPfS_S_,@function
        .size           _Z10dotproductPfS_S_,(.L_x_2 - _Z10dotproductPfS_S_)
        .other          _Z10dotproductPfS_S_,@"STO_CUDA_ENTRY STV_DEFAULT"
_Z10dotproductPfS_S_:
.text._Z10dotproductPfS_S_:
[----:B------:R-:W0:Y:S01]  /*0000*/  LDC R1, c[0x0][0x37c] ;  /* 0x0000df00ff017b82 */ /* 0x000e220000000800 */
[----:B------:R-:W1:Y:S07]  /*0010*/  S2R R17, SR_TID.X ;  /* 0x0000000000117919 */ /* 0x000e6e0000002100 */
[----:B------:R-:W2:Y:S01]  /*0020*/  LDC.64 R6, c[0x0][0x388] ;  /* 0x0000e200ff067b82 */ /* 0x000ea20000000a00 */
[----:B------:R-:W3:Y:S01]  /*0030*/  LDCU.64 UR36, c[0x0][0x358] ;  /* 0x00006b00ff2477ac */ /* 0x000ee20008000a00 */
[----:B0-----:R-:W-:Y:S01]  /*0040*/  IADD3 R1, PT, PT, R1, -0x10, RZ ;  /* 0xfffffff001017810 */ /* 0x001fe20007ffe0ff */
[----:B------:R-:W1:Y:S05]  /*0050*/  S2R R10, SR_CTAID.X ;  /* 0x00000000000a7919 */ /* 0x000e6a0000002500 */
[----:B------:R-:W0:Y:S01]  /*0060*/  LDC.64 R4, c[0x0][0x380] ;  /* 0x0000e000ff047b82 */ /* 0x000e220000000a00 */
[----:B------:R-:W4:Y:S01]  /*0070*/  S2R R11, SR_CTAID.Y ;  /* 0x00000000000b7919 */ /* 0x000f220000002600 */
[----:B------:R-:W5:Y:S06]  /*0080*/  S2R R12, SR_CTAID.Z ;  /* 0x00000000000c7919 */ /* 0x000f6c0000002700 */
[----:B------:R-:W4:Y:S01]  /*0090*/  S2UR UR5, SR_CgaCtaId ;  /* 0x00000000000579c3 */ /* 0x000f220000008800 */
[----:B------:R-:W-:Y:S01]  /*00a0*/  UMOV UR4, 0x400 ;  /* 0x0000040000047882 */ /* 0x000fe20000000000 */
[----:B------:R-:W5:Y:S01]  /*00b0*/  LDCU.64 UR6, c[0x4][0x8] ;  /* 0x01000100ff0677ac */ /* 0x000f620008000a00 */
[----:B-1----:R-:W-:-:S05]  /*00c0*/  LEA R3, R10, R17, 0x5 ;  /* 0x000000110a037211 */ /* 0x002fca00078e28ff */
[----:B--2---:R-:W-:-:S04]  /*00d0*/  IMAD.WIDE R6, R3, 0x4, R6 ;  /* 0x0000000403067825 */ /* 0x004fc800078e0206 */
[----:B0-----:R-:W-:Y:S02]  /*00e0*/  IMAD.WIDE R4, R3, 0x4, R4 ;  /* 0x0000000403047825 */ /* 0x001fe400078e0204 */
[----:B---3--:R-:W2:Y:S04]  /*00f0*/  LDG.E R7, desc[UR36][R6.64] ;  /* 0x0000002406077981 */ /* 0x008ea8000c1e1900 */
[----:B------:R0:W2:Y:S01]  /*0100*/  LDG.E R0, desc[UR36][R4.64] ;  /* 0x0000002404007981 */ /* 0x0000a2000c1e1900 */
[----:B----4-:R-:W-:Y:S01]  /*0110*/  ULEA UR4, UR5, UR4, 0x18 ;  /* 0x0000000405047291 */ /* 0x010fe2000f8ec0ff */
[----:B------:R-:W-:Y:S01]  /*0120*/  MOV R2, 0x0 ;  /* 0x0000000000027802 */ /* 0x000fe20000000f00 */
[----:B------:R-:W1:Y:S04]  /*0130*/  LDCU UR5, c[0x0][0x2f8] ;  /* 0x00005f00ff0577ac */ /* 0x000e680008000800 */
[----:B------:R-:W-:Y:S01]  /*0140*/  LEA R3, R17, UR4, 0x2 ;  /* 0x0000000411037c11 */ /* 0x000fe2000f8e10ff */
[----:B------:R3:W-:Y:S01]  /*0150*/  STL.64 [R1], R10 ;  /* 0x0000000a01007387 */ /* 0x0007e20000100a00 */
[----:B------:R3:W4:Y:S03]  /*0160*/  LDC.64 R8, c[0x4][R2] ;  /* 0x0100000002087b82 */ /* 0x0007260000000a00 */
[----:B-----5:R3:W-:Y:S01]  /*0170*/  STL [R1+0x8], R12 ;  /* 0x0000080c01007387 */ /* 0x0207e20000100800 */
[----:B------:R-:W5:Y:S01]  /*0180*/  LDCU UR4, c[0x0][0x2fc] ;  /* 0x00005f80ff0477ac */ /* 0x000f620008000800 */
[----:B0-----:R-:W-:-:S02]  /*0190*/  MOV R4, UR6 ;  /* 0x0000000600047c02 */ /* 0x001fc40008000f00 */
[----:B------:R-:W-:Y:S02]  /*01a0*/  MOV R5, UR7 ;  /* 0x0000000700057c02 */ /* 0x000fe40008000f00 */
[----:B-1----:R-:W-:Y:S01]  /*01b0*/  IADD3 R6, P0, PT, R1, UR5, RZ ;  /* 0x0000000501067c10 */ /* 0x002fe2000ff1e0ff */
[----:B--2---:R-:W-:-:S05]  /*01c0*/  FMUL R0, R0, R7 ;  /* 0x0000000700007220 */ /* 0x004fca0000400000 */
[----:B------:R3:W-:Y:S01]  /*01d0*/  STS [R3], R0 ;  /* 0x0000000003007388 */ /* 0x0007e20000000800 */
[----:B----45:R-:W-:-:S07]  /*01e0*/  IADD3.X R7, PT, PT, RZ, UR4, RZ, P0, !PT ;  /* 0x00000004ff077c10 */ /* 0x030fce00087fe4ff */
[----:B------:R-:W-:-:S07]  /*01f0*/  LEPC R20, `(.L_x_0) ;  /* 0x000000001014794e */ /* 0x000fce0000000000 */
[----:B---3--:R-:W-:Y:S05]  /*0200*/  CALL.ABS.NOINC R8 ;  /* 0x0000000008007343 */ /* 0x008fea0003c00000 */
.L_x_0:
[----:B------:R-:W-:Y:S05]  /*0210*/  WARPSYNC.ALL ;  /* 0x0000000000007948 */ /* 0x000fea0003800000 */
[----:B------:R-:W-:Y:S01]  /*0220*/  BAR.SYNC.DEFER_BLOCKING 0x0 ;  /* 0x0000000000007b1d */ /* 0x000fe20000010000 */
[----:B------:R-:W-:-:S13]  /*0230*/  ISETP.NE.AND P0, PT, R17, RZ, PT ;  /* 0x000000ff1100720c */ /* 0x000fda0003f05270 */
[----:B------:R-:W-:Y:S05]  /*0240*/  @P0 EXIT ;  /* 0x000000000000094d */ /* 0x000fea0003800000 */
[----:B------:R-:W0:Y:S01]  /*0250*/  S2UR UR5, SR_CgaCtaId ;  /* 0x00000000000579c3 */ /* 0x000e220000008800 */
[----:B------:R-:W-:-:S07]  /*0260*/  UMOV UR4, 0x400 ;  /* 0x0000040000047882 */ /* 0x000fce0000000000 */
[----:B------:R-:W1:Y:S01]  /*0270*/  LDC.64 R2, c[0x0][0x390] ;  /* 0x0000e400ff027b82 */ /* 0x000e620000000a00 */
[----:B0-----:R-:W-:-:S09]  /*0280*/  ULEA UR4, UR5, UR4, 0x18 ;  /* 0x0000000405047291 */ /* 0x001fd2000f8ec0ff */
[----:B------:R-:W0:Y:S04]  /*0290*/  LDS.128 R8, [UR4] ;  /* 0x00000004ff087984 */ /* 0x000e280008000c00 */
[----:B------:R-:W2:Y:S04]  /*02a0*/  LDS.128 R16, [UR4+0x10] ;  /* 0x00001004ff107984 */ /* 0x000ea80008000c00 */
[----:B------:R-:W3:Y:S04]  /*02b0*/  LDS.128 R12, [UR4+0x20] ;  /* 0x00002004ff0c7984 */ /* 0x000ee80008000c00 */
[----:B------:R-:W4:Y:S01]  /*02c0*/  LDS.128 R4, [UR4+0x30] ;  /* 0x00003004ff047984 */ /* 0x000f220008000c00 */
[----:B0-----:R-:W-:-:S04]  /*02d0*/  FADD R8, RZ, R8 ;  /* 0x00000008ff087221 */ /* 0x001fc80000000000 */
[----:B------:R-:W-:-:S04]  /*02e0*/  FADD R9, R8, R9 ;  /* 0x0000000908097221 */ /* 0x000fc80000000000 */
[----:B------:R-:W-:-:S04]  /*02f0*/  FADD R10, R9, R10 ;  /* 0x0000000a090a7221 */ /* 0x000fc80000000000 */
[----:B------:R-:W-:-:S04]  /*0300*/  FADD R11, R10, R11 ;  /* 0x0000000b0a0b7221 */ /* 0x000fc80000000000 */
[----:B--2---:R-:W-:Y:S02]  /*0310*/  FADD R16, R11, R16 ;  /* 0x000000100b107221 */ /* 0x004fe40000000000 */
[----:B------:R-:W0:Y:S02]  /*0320*/  LDS.128 R8, [UR4+0x40] ;  /* 0x00004004ff087984 */ /* 0x000e240008000c00 */
[----:B------:R-:W-:-:S04]  /*0330*/  FADD R17, R16, R17 ;  /* 0x0000001110117221 */ /* 0x000fc80000000000 */
[----:B------:R-:W-:-:S04]  /*0340*/  FADD R18, R17, R18 ;  /* 0x0000001211127221 */ /* 0x000fc80000000000 */
[----:B------:R-:W-:-:S04]  /*0350*/  FADD R19, R18, R19 ;  /* 0x0000001312137221 */ /* 0x000fc80000000000 */
[----:B---3--:R-:W-:Y:S02]  /*0360*/  FADD R12, R19, R12 ;  /* 0x0000000c130c7221 */ /* 0x008fe40000000000 */
[----:B------:R-:W2:Y:S02]  /*0370*/  LDS.128 R16, [UR4+0x50] ;  /* 0x00005004ff107984 */ /* 0x000ea40008000c00 */
[----:B------:R-:W-:-:S04]  /*0380*/  FADD R13, R12, R13 ;  /* 0x0000000d0c0d7221 */ /* 0x000fc80000000000 */
[----:B------:R-:W-:-:S04]  /*0390*/  FADD R14, R13, R14 ;  /* 0x0000000e0d0e7221 */ /* 0x000fc80000000000 */
[----:B------:R-:W-:-:S04]  /*03a0*/  FADD R15, R14, R15 ;  /* 0x0000000f0e0f7221 */ /* 0x000fc80000000000 */
[----:B----4-:R-:W-:Y:S02]  /*03b0*/  FADD R4, R15, R4 ;  /* 0x000000040f047221 */ /* 0x010fe40000000000 */
[----:B------:R-:W3:Y:S02]  /*03c0*/  LDS.128 R12, [UR4+0x60] ;  /* 0x00006004ff0c7984 */ /* 0x000ee40008000c00 */
[----:B------:R-:W-:-:S04]  /*03d0*/  FADD R5, R4, R5 ;  /* 0x0000000504057221 */ /* 0x000fc80000000000 */
[----:B------:R-:W-:-:S04]  /*03e0*/  FADD R6, R5, R6 ;  /* 0x0000000605067221 */ /* 0x000fc80000000000 */
[----:B------:R-:W-:-:S04]  /*03f0*/  FADD R7, R6, R7 ;  /* 0x0000000706077221 */ /* 0x000fc80000000000 */
[----:B0-----:R-:W-:Y:S02]  /*0400*/  FADD R8, R7, R8 ;  /* 0x0000000807087221 */ /* 0x001fe40000000000 */
[----:B------:R-:W0:Y:S02]  /*0410*/  LDS.128 R4, [UR4+0x70] ;  /* 0x00007004ff047984 */ /* 0x000e240008000c00 */
[----:B------:R-:W-:-:S04]  /*0420*/  FADD R9, R8, R9 ;  /* 0x0000000908097221 */ /* 0x000fc80000000000 */
[----:B------:R-:W-:-:S04]  /*0430*/  FADD R10, R9, R10 ;  /* 0x0000000a090a7221 */ /* 0x000fc80000000000 */
[----:B------:R-:W-:-:S04]  /*0440*/  FADD R11, R10, R11 ;  /* 0x0000000b0a0b7221 */ /* 0x000fc80000000000 */
[----:B--2---:R-:W-:-:S04]  /*0450*/  FADD R16, R11, R16 ;  /* 0x000000100b107221 */ /* 0x004fc80000000000 */
[----:B------:R-:W-:-:S04]  /*0460*/  FADD R17, R16, R17 ;  /* 0x0000001110117221 */ /* 0x000fc80000000000 */
[----:B------:R-:W-:-:S04]  /*0470*/  FADD R18, R17, R18 ;  /* 0x0000001211127221 */ /* 0x000fc80000000000 */
[----:B------:R-:W-:-:S04]  /*0480*/  FADD R19, R18, R19 ;  /* 0x0000001312137221 */ /* 0x000fc80000000000 */
[----:B---3--:R-:W-:-:S04]  /*0490*/  FADD R12, R19, R12 ;  /* 0x0000000c130c7221 */ /* 0x008fc80000000000 */
[----:B------:R-:W-:-:S04]  /*04a0*/  FADD R13, R12, R13 ;  /* 0x0000000d0c0d7221 */ /* 0x000fc80000000000 */
[----:B------:R-:W-:-:S04]  /*04b0*/  FADD R14, R13, R14 ;  /* 0x0000000e0d0e7221 */ /* 0x000fc80000000000 */
[----:B------:R-:W-:-:S04]  /*04c0*/  FADD R15, R14, R15 ;  /* 0x0000000f0e0f7221 */ /* 0x000fc80000000000 */
[----:B0-----:R-:W-:-:S04]  /*04d0*/  FADD R4, R15, R4 ;  /* 0x000000040f047221 */ /* 0x001fc80000000000 */
[----:B------:R-:W-:-:S04]  /*04e0*/  FADD R5, R4, R5 ;  /* 0x0000000504057221 */ /* 0x000fc80000000000 */
[----:B------:R-:W-:-:S04]  /*04f0*/  FADD R6, R5, R6 ;  /* 0x0000000605067221 */ /* 0x000fc80000000000 */
[----:B------:R-:W-:-:S05]  /*0500*/  FADD R7, R6, R7 ;  /* 0x0000000706077221 */ /* 0x000fca0000000000 */
[----:B-1----:R-:W-:Y:S01]  /*0510*/  REDG.E.ADD.F32.FTZ.RN.STRONG.GPU desc[UR36][R2.64], R7 ;  /* 0x00000007020079a6 */ /* 0x002fe2000c12f324 */
[----:B------:R-:W-:Y:S05]  /*0520*/  EXIT ;  /* 0x000000000000794d */ /* 0x000fea0003800000 */
.L_x_1:
[----:B------:R-:W-:-:S00]  /*0530*/  BRA `(.L_x_1) ;  /* 0xfffffffc00fc7947 */ /* 0x000fc0000383ffff */
[----:B------:R-:W-:-:S00]  /*0540*/  NOP ;  /* 0x0000000000007918 */ /* 0x000fc00000000000 */
        /* <DEDUP_REMOVED lines=11> */
.L_x_2:


//--------------------- .nv.global.init           --------------------------
	.section	.nv.global.init,"aw",@progbits
.nv.global.init:
	.type		$str,@object
	.size		$str,(.L_0 - $str)
$str:
        /*0000*/ 	.byte	0x25, 0x64, 0x0a, 0x00
.L_0:


//--------------------- .nv.shared._Z10dotproductPfS_S_ --------------------------
	.section	.nv.shared._Z10dotproductPfS_S_,"aw",@nobits
	.sectionflags	@""
	.align	4
.nv.shared._Z10dotproductPfS_S_:
	.zero		1152


//--------------------- .nv.shared.reserved.0     --------------------------
	.section	.nv.shared.reserved.0,"aw",@nobits
	.weak		__nv_reservedSMEM_offset_0_alias
	.size		__nv_reservedSMEM_offset_0_alias, 0, 64
	.other		__nv_reservedSMEM_offset_0_alias,@"STO_CUDA_RESERVED_SHARED STV_DEFAULT"
__nv_reservedSMEM_offset_0_alias:
	.zero		0
	.zero		64


//--------------------- .nv.constant0._Z10dotproductPfS_S_ --------------------------
	.section	.nv.constant0._Z10dotproductPfS_S_,"a",@progbits
	.sectionflags	@""
	.align	4
.nv.constant0._Z10dotproductPfS_S_:
	.zero		920


//--------------------- SYMBOLS --------------------------

	.type		.nv.reservedSmem.offset0,@object
	.size		.nv.reservedSmem.offset0,0x4
	.type		.nv.reservedSmem.cap,@object
	.size		.nv.reservedSmem.cap,0x4
	.type		vprintf,@function
